	.headerflags	@"EF_CUDA_TEXMODE_UNIFIED EF_CUDA_64BIT_ADDRESS EF_CUDA_ACCELERATORS EF_CUDA_SM90 EF_CUDA_VIRTUAL_SM(EF_CUDA_SM90)"
	.elftype	@"ET_EXEC"


//--------------------- .nv.info                  --------------------------
	.section	.nv.info,"",@"SHT_CUDA_INFO"
	.align	4


	//----- nvinfo : EIATTR_REGCOUNT
	.align		4
        /*0000*/ 	.byte	0x04, 0x2f
        /*0002*/ 	.short	(.L_1 - .L_0)
	.align		4
.L_0:
        /*0004*/ 	.word	index@(triton_poi_fused_convolution_leaky_relu_18)
        /*0008*/ 	.word	0x0000000c


	//----- nvinfo : EIATTR_MIN_STACK_SIZE
	.align		4
.L_1:
        /*000c*/ 	.byte	0x04, 0x12
        /*000e*/ 	.short	(.L_3 - .L_2)
	.align		4
.L_2:
        /*0010*/ 	.word	index@(triton_poi_fused_convolution_leaky_relu_18)
        /*0014*/ 	.word	0x00000000


	//----- nvinfo : EIATTR_FRAME_SIZE
	.align		4
.L_3:
        /*0018*/ 	.byte	0x04, 0x11
        /*001a*/ 	.short	(.L_5 - .L_4)
	.align		4
.L_4:
        /*001c*/ 	.word	index@(triton_poi_fused_convolution_leaky_relu_18)
        /*0020*/ 	.word	0x00000000


	//----- nvinfo : EIATTR_MIN_STACK_SIZE
	.align		4
.L_5:
        /*0024*/ 	.byte	0x04, 0x12
        /*0026*/ 	.short	(.L_7 - .L_6)
	.align		4
.L_6:
        /*0028*/ 	.word	index@(triton_poi_fused_convolution_leaky_relu_18)
        /*002c*/ 	.word	0x00000000
.L_7:


//--------------------- .nv.info.triton_poi_fused_convolution_leaky_relu_18 --------------------------
	.section	.nv.info.triton_poi_fused_convolution_leaky_relu_18,"",@"SHT_CUDA_INFO"
	.sectionflags	@""
	.align	4


	//----- nvinfo : EIATTR_CUDA_API_VERSION
	.align		4
        /*0000*/ 	.byte	0x04, 0x37
        /*0002*/ 	.short	(.L_9 - .L_8)
.L_8:
        /*0004*/ 	.word	0x0000007c


	//----- nvinfo : EIATTR_KPARAM_INFO
	.align		4
.L_9:
        /*0008*/ 	.byte	0x04, 0x17
        /*000a*/ 	.short	(.L_11 - .L_10)
.L_10:
        /*000c*/ 	.word	0x00000000
        /*0010*/ 	.short	0x0002
        /*0012*/ 	.short	0x0010
        /*0014*/ 	.byte	0x00, 0xf0, 0x11, 0x00


	//----- nvinfo : EIATTR_KPARAM_INFO
	.align		4
.L_11:
        /*0018*/ 	.byte	0x04, 0x17
        /*001a*/ 	.short	(.L_13 - .L_12)
.L_12:
        /*001c*/ 	.word	0x00000000
        /*0020*/ 	.short	0x0001
        /*0022*/ 	.short	0x0008
        /*0024*/ 	.byte	0x00, 0xf4, 0x21, 0x00


	//----- nvinfo : EIATTR_KPARAM_INFO
	.align		4
.L_13:
        /*0028*/ 	.byte	0x04, 0x17
        /*002a*/ 	.short	(.L_15 - .L_14)
.L_14:
        /*002c*/ 	.word	0x00000000
        /*0030*/ 	.short	0x0000
        /*0032*/ 	.short	0x0000
        /*0034*/ 	.byte	0x00, 0xf4, 0x21, 0x00


	//----- nvinfo : EIATTR_SPARSE_MMA_MASK
	.align		4
.L_15:
        /*0038*/ 	.byte	0x03, 0x50
        /*003a*/ 	.short	0x0000


	//----- nvinfo : EIATTR_MAXREG_COUNT
	.align		4
        /*003c*/ 	.byte	0x03, 0x1b
        /*003e*/ 	.short	0x00ff


	//----- nvinfo : EIATTR_EXIT_INSTR_OFFSETS
	.align		4
        /*0040*/ 	.byte	0x04, 0x1c
        /*0042*/ 	.short	(.L_17 - .L_16)


	//   ....[0]....
.L_16:
        /*0044*/ 	.word	0x000001e0


	//   ....[1]....
        /*0048*/ 	.word	0x00000200


	//----- nvinfo : EIATTR_REQNTID
	.align		4
.L_17:
        /*004c*/ 	.byte	0x04, 0x10
        /*004e*/ 	.short	(.L_19 - .L_18)
.L_18:
        /*0050*/ 	.word	0x00000100
        /*0054*/ 	.word	0x00000001
        /*0058*/ 	.word	0x00000001


	//----- nvinfo : EIATTR_CBANK_PARAM_SIZE
	.align		4
.L_19:
        /*005c*/ 	.byte	0x03, 0x19
        /*005e*/ 	.short	0x0014


	//----- nvinfo : EIATTR_PARAM_CBANK
	.align		4
        /*0060*/ 	.byte	0x04, 0x0a
        /*0062*/ 	.short	(.L_21 - .L_20)
	.align		4
.L_20:
        /*0064*/ 	.word	index@(.nv.constant0.triton_poi_fused_convolution_leaky_relu_18)
        /*0068*/ 	.short	0x0210
        /*006a*/ 	.short	0x0014


	//----- nvinfo : EIATTR_SW_WAR
	.align		4
.L_21:
        /*006c*/ 	.byte	0x04, 0x36
        /*006e*/ 	.short	(.L_23 - .L_22)
.L_22:
        /*0070*/ 	.word	0x00000008
.L_23:


//--------------------- .nv.callgraph             --------------------------
	.section	.nv.callgraph,"",@"SHT_CUDA_CALLGRAPH"
	.align	4
	.sectionentsize	8
	.align		4
        /*0000*/ 	.word	0x00000000
	.align		4
        /*0004*/ 	.word	0xffffffff
	.align		4
        /*0008*/ 	.word	0x00000000
	.align		4
        /*000c*/ 	.word	0xfffffffe
	.align		4
        /*0010*/ 	.word	0x00000000
	.align		4
        /*0014*/ 	.word	0xfffffffd
	.align		4
        /*0018*/ 	.word	0x00000000
	.align		4
        /*001c*/ 	.word	0xfffffffc


//--------------------- .text.triton_poi_fused_convolution_leaky_relu_18 --------------------------
	.section	.text.triton_poi_fused_convolution_leaky_relu_18,"ax",@progbits
	.align	128
        .global         triton_poi_fused_convolution_leaky_relu_18
        .type           triton_poi_fused_convolution_leaky_relu_18,@function
        .size           triton_poi_fused_convolution_leaky_relu_18,(.L_x_1 - triton_poi_fused_convolution_leaky_relu_18)
        .other          triton_poi_fused_convolution_leaky_relu_18,@"STO_CUDA_ENTRY STV_DEFAULT"
triton_poi_fused_convolution_leaky_relu_18:
.text.triton_poi_fused_convolution_leaky_relu_18:
[----:B------:R-:W0:Y:S02]  /*0000*/  LDC R1, c[0x0][0x28] ;  /* 0x00000a00ff017b82 */ /* 0x000e240000000800 */
[----:B------:R-:W1:Y:S01]  /*0010*/  S2R R0, SR_TID.X ;  /* 0x0000000000007919 */ /* 0x000e620000002100 */
[----:B------:R-:W2:Y:S01]  /*0020*/  LDC.64 R4, c[0x0][0x218] ;  /* 0x00008600ff047b82 */ /* 0x000ea20000000a00 */
[----:B------:R-:W-:Y:S01]  /*0030*/  ULDC.64 UR4, c[0x0][0x208] ;  /* 0x0000820000047ab9 */ /* 0x000fe20000000a00 */
[----:B------:R-:W3:Y:S06]  /*0040*/  S2R R7, SR_CTAID.X ;  /* 0x0000000000077919 */ /* 0x000eec0000002500 */
[----:B------:R-:W4:Y:S01]  /*0050*/  LDC.64 R2, c[0x0][0x210] ;  /* 0x00008400ff027b82 */ /* 0x000f220000000a00 */
[----:B-1----:R-:W-:-:S05]  /*0060*/  IMAD.SHL.U32 R0, R0, 0x2, RZ ;  /* 0x0000000200007824 */ /* 0x002fca00078e00ff */
[----:B------:R-:W-:-:S04]  /*0070*/  LOP3.LUT R0, R0, 0x1fe, RZ, 0xc0, !PT ;  /* 0x000001fe00007812 */ /* 0x000fc800078ec0ff */
[----:B---3--:R-:W-:-:S04]  /*0080*/  LEA R7, R7, R0, 0x9 ;  /* 0x0000000007077211 */ /* 0x008fc800078e48ff */
[C---:B------:R-:W-:Y:S01]  /*0090*/  ISETP.GE.AND P2, PT, R7.reuse, 0x18800, PT ;  /* 0x000188000700780c */ /* 0x040fe20003f46270 */
[----:B------:R-:W-:-:S04]  /*00a0*/  IMAD.HI R0, R7, 0x5397829d, RZ ;  /* 0x5397829d07007827 */ /* 0x000fc800078e02ff */
[----:B----4-:R-:W-:Y:S01]  /*00b0*/  IMAD.WIDE R2, R7, 0x4, R2 ;  /* 0x0000000407027825 */ /* 0x010fe200078e0202 */
[----:B------:R-:W-:Y:S02]  /*00c0*/  SHF.R.U32.HI R9, RZ, 0x1f, R0 ;  /* 0x0000001fff097819 */ /* 0x000fe40000011600 */
[----:B------:R-:W-:Y:S02]  /*00d0*/  CS2R R6, SRZ ;  /* 0x0000000000067805 */ /* 0x000fe4000001ff00 */
[----:B------:R-:W-:-:S04]  /*00e0*/  LEA.HI.SX32 R9, R0, R9, 0x18 ;  /* 0x0000000900097211 */ /* 0x000fc800078fc2ff */
[----:B------:R-:W3:Y:S01]  /*00f0*/  @!P2 LDG.E.64 R6, desc[UR4][R2.64] ;  /* 0x000000040206a981 */ /* 0x000ee2000c1e1b00 */
[----:B------:R-:W-:-:S04]  /*0100*/  LEA.HI R0, R9, R9, RZ, 0x5 ;  /* 0x0000000909007211 */ /* 0x000fc800078f28ff */
[----:B------:R-:W-:-:S05]  /*0110*/  LOP3.LUT R0, R0, 0xffffffe0, RZ, 0xc0, !PT ;  /* 0xffffffe000007812 */ /* 0x000fca00078ec0ff */
[----:B------:R-:W-:Y:S02]  /*0120*/  IMAD.IADD R9, R9, 0x1, -R0 ;  /* 0x0000000109097824 */ /* 0x000fe400078e0a00 */
[----:B------:R-:W-:Y:S02]  /*0130*/  IMAD.MOV.U32 R0, RZ, RZ, RZ ;  /* 0x000000ffff007224 */ /* 0x000fe400078e00ff */
[----:B--2---:R-:W-:Y:S01]  /*0140*/  IMAD.WIDE R4, R9, 0x4, R4 ;  /* 0x0000000409047825 */ /* 0x004fe200078e0204 */
[----:B------:R-:W-:-:S04]  /*0150*/  HFMA2.MMA R9, -RZ, RZ, 0, 0 ;  /* 0x00000000ff097435 */ /* 0x000fc800000001ff */
[----:B------:R-:W3:Y:S06]  /*0160*/  @!P2 LDG.E.EL R0, desc[UR4][R4.64] ;  /* 0x000000040400a981 */ /* 0x000eec000c2e1900 */
[----:B------:R-:W2:Y:S01]  /*0170*/  @!P2 LDG.E.EL R9, desc[UR4][R4.64] ;  /* 0x000000040409a981 */ /* 0x000ea2000c2e1900 */
[----:B---3--:R-:W-:Y:S02]  /*0180*/  FSETP.GT.AND P1, PT, R7, -R0, PT ;  /* 0x800000000700720b */ /* 0x008fe40003f24000 */
[----:B--2---:R-:W-:Y:S01]  /*0190*/  FSETP.GT.AND P0, PT, R6, -R9, PT ;  /* 0x800000090600720b */ /* 0x004fe20003f04000 */
[----:B------:R-:W-:Y:S01]  /*01a0*/  FADD R6, R9, R6 ;  /* 0x0000000609067221 */ /* 0x000fe20000000000 */
[----:B------:R-:W-:-:S09]  /*01b0*/  FADD R7, R0, R7 ;  /* 0x0000000700077221 */ /* 0x000fd20000000000 */
[----:B------:R-:W-:Y:S02]  /*01c0*/  @!P1 FMUL R7, R7, 0.20000000298023223877 ;  /* 0x3e4ccccd07079820 */ /* 0x000fe40000400000 */
[----:B------:R-:W-:Y:S01]  /*01d0*/  @!P0 FMUL R6, R6, 0.20000000298023223877 ;  /* 0x3e4ccccd06068820 */ /* 0x000fe20000400000 */
[----:B------:R-:W-:Y:S06]  /*01e0*/  @P2 EXIT ;  /* 0x000000000000294d */ /* 0x000fec0003800000 */
[----:B------:R-:W-:Y:S01]  /*01f0*/  STG.E.64 desc[UR4][R2.64], R6 ;  /* 0x0000000602007986 */ /* 0x000fe2000c101b04 */
[----:B------:R-:W-:Y:S05]  /*0200*/  EXIT ;  /* 0x000000000000794d */ /* 0x000fea0003800000 */
.L_x_0:
[----:B------:R-:W-:-:S00]  /*0210*/  BRA `(.L_x_0) ;  /* 0xfffffffc00fc7947 */ /* 0x000fc0000383ffff */
[----:B------:R-:W-:-:S00]  /*0220*/  NOP ;  /* 0x0000000000007918 */ /* 0x000fc00000000000 */
        /* <DEDUP_REMOVED lines=13> */
.L_x_1:


//--------------------- .nv.constant0.triton_poi_fused_convolution_leaky_relu_18 --------------------------
	.section	.nv.constant0.triton_poi_fused_convolution_leaky_relu_18,"a",@progbits
	.sectionflags	@""
	.align	4
.nv.constant0.triton_poi_fused_convolution_leaky_relu_18:
	.zero		548
